//
// Generated by NVIDIA NVVM Compiler
//
// Compiler Build ID: CL-36424714
// Cuda compilation tools, release 13.0, V13.0.88
// Based on NVVM 20.0.0
//

.version 9.0
.target sm_100
.address_size 64

	// .globl	_Z14nextGenerationPiS_iiS_

.visible .entry _Z14nextGenerationPiS_iiS_(
	.param .u64 .ptr .align 1 _Z14nextGenerationPiS_iiS__param_0,
	.param .u64 .ptr .align 1 _Z14nextGenerationPiS_iiS__param_1,
	.param .u32 _Z14nextGenerationPiS_iiS__param_2,
	.param .u32 _Z14nextGenerationPiS_iiS__param_3,
	.param .u64 .ptr .align 1 _Z14nextGenerationPiS_iiS__param_4
)
{
	.reg .pred 	%p<9>;
	.reg .b32 	%r<45>;
	.reg .b64 	%rd<19>;

	ld.param.u64 	%rd1, [_Z14nextGenerationPiS_iiS__param_0];
	ld.param.u64 	%rd2, [_Z14nextGenerationPiS_iiS__param_1];
	ld.param.u32 	%r8, [_Z14nextGenerationPiS_iiS__param_2];
	ld.param.u32 	%r7, [_Z14nextGenerationPiS_iiS__param_3];
	ld.param.u64 	%rd3, [_Z14nextGenerationPiS_iiS__param_4];
	mov.u32 	%r10, %ctaid.x;
	mov.u32 	%r11, %ntid.x;
	mul.lo.s32 	%r1, %r10, %r11;
	mov.u32 	%r2, %tid.x;
	add.s32 	%r12, %r2, %r1;
	add.s32 	%r3, %r12, 1;
	mov.u32 	%r13, %ctaid.y;
	mov.u32 	%r14, %ntid.y;
	mov.u32 	%r15, %tid.y;
	mad.lo.s32 	%r16, %r13, %r14, %r15;
	setp.gt.s32 	%p1, %r3, %r7;
	setp.ge.s32 	%p2, %r16, %r8;
	or.pred  	%p3, %p1, %p2;
	@%p3 bra 	$L__BB0_4;
	cvta.to.global.u64 	%rd4, %rd1;
	add.s32 	%r17, %r7, 2;
	mul.lo.s32 	%r19, %r16, %r17;
	add.s32 	%r20, %r12, %r19;
	mul.wide.s32 	%rd5, %r20, 4;
	add.s64 	%rd6, %rd4, %rd5;
	ld.global.u32 	%r21, [%rd6];
	add.s32 	%r22, %r19, %r17;
	add.s32 	%r5, %r20, %r17;
	mul.wide.s32 	%rd7, %r17, 4;
	add.s64 	%rd8, %rd6, %rd7;
	ld.global.u32 	%r23, [%rd8];
	add.s32 	%r24, %r23, %r21;
	add.s64 	%rd9, %rd8, %rd7;
	ld.global.u32 	%r25, [%rd9];
	add.s32 	%r26, %r25, %r24;
	ld.global.u32 	%r27, [%rd6+4];
	add.s32 	%r28, %r27, %r26;
	ld.global.u32 	%r29, [%rd9+4];
	add.s32 	%r30, %r29, %r28;
	ld.global.u32 	%r31, [%rd6+8];
	add.s32 	%r32, %r31, %r30;
	cvt.s64.s32 	%rd10, %r22;
	cvt.s64.s32 	%rd11, %r3;
	add.s64 	%rd12, %rd11, %rd10;
	shl.b64 	%rd13, %rd12, 2;
	add.s64 	%rd14, %rd4, %rd13;
	ld.global.u32 	%r33, [%rd14+4];
	add.s32 	%r34, %r33, %r32;
	ld.global.u32 	%r35, [%rd9+8];
	add.s32 	%r36, %r35, %r34;
	ld.global.u32 	%r38, [%rd8+4];
	setp.eq.s32 	%p4, %r38, 1;
	add.s32 	%r39, %r36, -4;
	setp.lt.u32 	%p5, %r39, -2;
	setp.eq.s32 	%p6, %r38, 0;
	setp.eq.s32 	%p7, %r36, 3;
	selp.b32 	%r40, 1, %r38, %p7;
	selp.b32 	%r41, %r40, %r38, %p6;
	selp.b32 	%r42, 0, %r41, %p5;
	selp.b32 	%r6, %r42, %r41, %p4;
	setp.eq.s32 	%p8, %r6, %r38;
	@%p8 bra 	$L__BB0_3;
	cvta.to.global.u64 	%rd15, %rd3;
	mov.b32 	%r43, 1;
	st.global.u32 	[%rd15], %r43;
$L__BB0_3:
	add.s32 	%r44, %r5, 1;
	cvta.to.global.u64 	%rd16, %rd2;
	mul.wide.s32 	%rd17, %r44, 4;
	add.s64 	%rd18, %rd16, %rd17;
	st.global.u32 	[%rd18], %r6;
$L__BB0_4:
	ret;

}


// ===== COMPILED SASS (sm_100) =====

	.target	sm_100

	.elftype	@"ET_EXEC"


//--------------------- .note.nv.tkinfo           --------------------------
	.section	.note.nv.tkinfo,"",@"SHT_NOTE"
	.sectionflags	@"SHF_NOTE_NV_TKINFO"
	.tkinfo
        /*0018*/ 	.word	0x00000002
        /*0030*/ 	.string	""
        /*0030*/ 	.string	"ptxas"
        /*0030*/ 	.string	"Cuda compilation tools, release 13.0, V13.0.88"
        /*0030*/ 	.string	"Build cuda_13.0.r13.0/compiler.36424714_0"
        /*0030*/ 	.string	"-arch sm_100 -m 64 "



//--------------------- .note.nv.cuinfo           --------------------------
	.section	.note.nv.cuinfo,"",@"SHT_NOTE"
	.sectionflags	@"SHF_NOTE_NV_CUINFO"
        /*0018*/ 	.short	0x0002
        /*001a*/ 	.short	0x0064
        /*001c*/ 	.short	0x0082
	.zero		2


//--------------------- .nv.info                  --------------------------
	.section	.nv.info,"",@"SHT_CUDA_INFO"
	.align	4


	//----- nvinfo : EIATTR_REGCOUNT
	.align		4
        /*0000*/ 	.byte	0x04, 0x2f
        /*0002*/ 	.short	(.L_1 - .L_0)
	.align		4
.L_0:
        /*0004*/ 	.word	index@(_Z14nextGenerationPiS_iiS_)
        /*0008*/ 	.word	0x00000016


	//----- nvinfo : EIATTR_FRAME_SIZE
	.align		4
.L_1:
        /*000c*/ 	.byte	0x04, 0x11
        /*000e*/ 	.short	(.L_3 - .L_2)
	.align		4
.L_2:
        /*0010*/ 	.word	index@(_Z14nextGenerationPiS_iiS_)
        /*0014*/ 	.word	0x00000000


	//----- nvinfo : EIATTR_MIN_STACK_SIZE
	.align		4
.L_3:
        /*0018*/ 	.byte	0x04, 0x12
        /*001a*/ 	.short	(.L_5 - .L_4)
	.align		4
.L_4:
        /*001c*/ 	.word	index@(_Z14nextGenerationPiS_iiS_)
        /*0020*/ 	.word	0x00000000
.L_5:


//--------------------- .nv.compat                --------------------------
	.section	.nv.compat,"",@"SHT_CUDA_COMPAT_INFO"
	.align	4
        /*0000*/ 	.byte	0x02, 0x09, 0x00, 0x00, 0x02, 0x02, 0x01, 0x00, 0x02, 0x05, 0x05, 0x00, 0x03, 0x07, 0x01, 0x01
        /*0010*/ 	.byte	0x02, 0x03, 0x00, 0x00, 0x02, 0x06, 0x01, 0x00, 0x04, 0x0b, 0x08, 0x00, 0x09, 0x00, 0x00, 0x00
        /*0020*/ 	.byte	0x00, 0x00, 0x00, 0x00


//--------------------- .nv.info._Z14nextGenerationPiS_iiS_ --------------------------
	.section	.nv.info._Z14nextGenerationPiS_iiS_,"",@"SHT_CUDA_INFO"
	.sectionflags	@""
	.align	4


	//----- nvinfo : EIATTR_CUDA_API_VERSION
	.align		4
        /*0000*/ 	.byte	0x04, 0x37
        /*0002*/ 	.short	(.L_7 - .L_6)
.L_6:
        /*0004*/ 	.word	0x00000082


	//----- nvinfo : EIATTR_KPARAM_INFO
	.align		4
.L_7:
        /*0008*/ 	.byte	0x04, 0x17
        /*000a*/ 	.short	(.L_9 - .L_8)
.L_8:
        /*000c*/ 	.word	0x00000000
        /*0010*/ 	.short	0x0004
        /*0012*/ 	.short	0x0018
        /*0014*/ 	.byte	0x00, 0xf5, 0x21, 0x00


	//----- nvinfo : EIATTR_KPARAM_INFO
	.align		4
.L_9:
        /*0018*/ 	.byte	0x04, 0x17
        /*001a*/ 	.short	(.L_11 - .L_10)
.L_10:
        /*001c*/ 	.word	0x00000000
        /*0020*/ 	.short	0x0003
        /*0022*/ 	.short	0x0014
        /*0024*/ 	.byte	0x00, 0xf0, 0x11, 0x00


	//----- nvinfo : EIATTR_KPARAM_INFO
	.align		4
.L_11:
        /*0028*/ 	.byte	0x04, 0x17
        /*002a*/ 	.short	(.L_13 - .L_12)
.L_12:
        /*002c*/ 	.word	0x00000000
        /*0030*/ 	.short	0x0002
        /*0032*/ 	.short	0x0010
        /*0034*/ 	.byte	0x00, 0xf0, 0x11, 0x00


	//----- nvinfo : EIATTR_KPARAM_INFO
	.align		4
.L_13:
        /*0038*/ 	.byte	0x04, 0x17
        /*003a*/ 	.short	(.L_15 - .L_14)
.L_14:
        /*003c*/ 	.word	0x00000000
        /*0040*/ 	.short	0x0001
        /*0042*/ 	.short	0x0008
        /*0044*/ 	.byte	0x00, 0xf5, 0x21, 0x00


	//----- nvinfo : EIATTR_KPARAM_INFO
	.align		4
.L_15:
        /*0048*/ 	.byte	0x04, 0x17
        /*004a*/ 	.short	(.L_17 - .L_16)
.L_16:
        /*004c*/ 	.word	0x00000000
        /*0050*/ 	.short	0x0000
        /*0052*/ 	.short	0x0000
        /*0054*/ 	.byte	0x00, 0xf5, 0x21, 0x00


	//----- nvinfo : EIATTR_SPARSE_MMA_MASK
	.align		4
.L_17:
        /*0058*/ 	.byte	0x03, 0x50
        /*005a*/ 	.short	0x0000


	//----- nvinfo : EIATTR_MAXREG_COUNT
	.align		4
        /*005c*/ 	.byte	0x03, 0x1b
        /*005e*/ 	.short	0x00ff


	//----- nvinfo : EIATTR_MERCURY_ISA_VERSION
	.align		4
        /*0060*/ 	.byte	0x03, 0x5f
        /*0062*/ 	.short	0x0101


	//----- nvinfo : EIATTR_VRC_CTA_INIT_COUNT
	.align		4
        /*0064*/ 	.byte	0x02, 0x4a
	.zero		1
	.zero		1


	//----- nvinfo : EIATTR_EXIT_INSTR_OFFSETS
	.align		4
        /*0068*/ 	.byte	0x04, 0x1c
        /*006a*/ 	.short	(.L_19 - .L_18)


	//   ....[0]....
.L_18:
        /*006c*/ 	.word	0x000000d0


	//   ....[1]....
        /*0070*/ 	.word	0x00000390


	//----- nvinfo : EIATTR_CBANK_PARAM_SIZE
	.align		4
.L_19:
        /*0074*/ 	.byte	0x03, 0x19
        /*0076*/ 	.short	0x0020


	//----- nvinfo : EIATTR_PARAM_CBANK
	.align		4
        /*0078*/ 	.byte	0x04, 0x0a
        /*007a*/ 	.short	(.L_21 - .L_20)
	.align		4
.L_20:
        /*007c*/ 	.word	index@(.nv.constant0._Z14nextGenerationPiS_iiS_)
        /*0080*/ 	.short	0x0380
        /*0082*/ 	.short	0x0020


	//----- nvinfo : EIATTR_SW_WAR
	.align		4
.L_21:
        /*0084*/ 	.byte	0x04, 0x36
        /*0086*/ 	.short	(.L_23 - .L_22)
.L_22:
        /*0088*/ 	.word	0x00000008
.L_23:


//--------------------- .nv.callgraph             --------------------------
	.section	.nv.callgraph,"",@"SHT_CUDA_CALLGRAPH"
	.align	4
	.sectionentsize	8
	.align		4
        /*0000*/ 	.word	0x00000000
	.align		4
        /*0004*/ 	.word	0xffffffff
	.align		4
        /*0008*/ 	.word	0x00000000
	.align		4
        /*000c*/ 	.word	0xfffffffe
	.align		4
        /*0010*/ 	.word	0x00000000
	.align		4
        /*0014*/ 	.word	0xfffffffd
	.align		4
        /*0018*/ 	.word	0x00000000
	.align		4
        /*001c*/ 	.word	0xfffffffc


//--------------------- .text._Z14nextGenerationPiS_iiS_ --------------------------
	.section	.text._Z14nextGenerationPiS_iiS_,"ax",@progbits
	.align	128
        .global         _Z14nextGenerationPiS_iiS_
        .type           _Z14nextGenerationPiS_iiS_,@function
        .size           _Z14nextGenerationPiS_iiS_,(.L_x_1 - _Z14nextGenerationPiS_iiS_)
        .other          _Z14nextGenerationPiS_iiS_,@"STO_CUDA_ENTRY STV_DEFAULT"
_Z14nextGenerationPiS_iiS_:
.text._Z14nextGenerationPiS_iiS_:
[----:B------:R-:W-:Y:S01]  /*0000*/  LDC R1, c[0x0][0x37c] ;  /* 0x0000df00ff017b82 */ /* 0x000fe20000000800 */
[----:B------:R-:W0:Y:S07]  /*0010*/  S2R R3, SR_TID.X ;  /* 0x0000000000037919 */ /* 0x000e2e0000002100 */
[----:B------:R-:W0:Y:S01]  /*0020*/  LDC R0, c[0x0][0x360] ;  /* 0x0000d800ff007b82 */ /* 0x000e220000000800 */
[----:B------:R-:W1:Y:S07]  /*0030*/  S2R R5, SR_TID.Y ;  /* 0x0000000000057919 */ /* 0x000e6e0000002200 */
[----:B------:R-:W0:Y:S08]  /*0040*/  S2UR UR4, SR_CTAID.X ;  /* 0x00000000000479c3 */ /* 0x000e300000002500 */
[----:B------:R-:W1:Y:S08]  /*0050*/  S2UR UR5, SR_CTAID.Y ;  /* 0x00000000000579c3 */ /* 0x000e700000002600 */
[----:B------:R-:W1:Y:S08]  /*0060*/  LDC R2, c[0x0][0x364] ;  /* 0x0000d900ff027b82 */ /* 0x000e700000000800 */
[----:B------:R-:W2:Y:S01]  /*0070*/  LDC.64 R8, c[0x0][0x390] ;  /* 0x0000e400ff087b82 */ /* 0x000ea20000000a00 */
[----:B0-----:R-:W-:-:S04]  /*0080*/  IMAD R0, R0, UR4, R3 ;  /* 0x0000000400007c24 */ /* 0x001fc8000f8e0203 */
[----:B------:R-:W-:Y:S02]  /*0090*/  VIADD R6, R0, 0x1 ;  /* 0x0000000100067836 */ /* 0x000fe40000000000 */
[----:B-1----:R-:W-:-:S05]  /*00a0*/  IMAD R2, R2, UR5, R5 ;  /* 0x0000000502027c24 */ /* 0x002fca000f8e0205 */
[----:B--2---:R-:W-:-:S04]  /*00b0*/  ISETP.GE.AND P0, PT, R2, R8, PT ;  /* 0x000000080200720c */ /* 0x004fc80003f06270 */
[----:B------:R-:W-:-:S13]  /*00c0*/  ISETP.GT.OR P0, PT, R6, R9, P0 ;  /* 0x000000090600720c */ /* 0x000fda0000704670 */
[----:B------:R-:W-:Y:S05]  /*00d0*/  @P0 EXIT ;  /* 0x000000000000094d */ /* 0x000fea0003800000 */
[----:B------:R-:W0:Y:S01]  /*00e0*/  LDC.64 R4, c[0x0][0x380] ;  /* 0x0000e000ff047b82 */ /* 0x000e220000000a00 */
[----:B------:R-:W-:Y:S01]  /*00f0*/  VIADD R7, R9, 0x2 ;  /* 0x0000000209077836 */ /* 0x000fe20000000000 */
[----:B------:R-:W1:Y:S01]  /*0100*/  LDCU.64 UR6, c[0x0][0x380] ;  /* 0x00007000ff0677ac */ /* 0x000e620008000a00 */
[----:B------:R-:W-:Y:S02]  /*0110*/  SHF.R.S32.HI R10, RZ, 0x1f, R6 ;  /* 0x0000001fff0a7819 */ /* 0x000fe40000011406 */
[CC--:B------:R-:W-:Y:S01]  /*0120*/  IMAD R0, R2.reuse, R7.reuse, R0 ;  /* 0x0000000702007224 */ /* 0x0c0fe200078e0200 */
[----:B------:R-:W2:Y:S01]  /*0130*/  LDCU.64 UR4, c[0x0][0x358] ;  /* 0x00006b00ff0477ac */ /* 0x000ea20008000a00 */
[----:B------:R-:W-:-:S05]  /*0140*/  IMAD R11, R2, R7, R7 ;  /* 0x00000007020b7224 */ /* 0x000fca00078e0207 */
[----:B------:R-:W-:-:S04]  /*0150*/  IADD3 R14, P0, PT, R6, R11, RZ ;  /* 0x0000000b060e7210 */ /* 0x000fc80007f1e0ff */
[----:B------:R-:W-:Y:S02]  /*0160*/  LEA.HI.X.SX32 R11, R11, R10, 0x1, P0 ;  /* 0x0000000a0b0b7211 */ /* 0x000fe400000f0eff */
[----:B-1----:R-:W-:Y:S01]  /*0170*/  LEA R10, P0, R14, UR6, 0x2 ;  /* 0x000000060e0a7c11 */ /* 0x002fe2000f8010ff */
[----:B0-----:R-:W-:-:S03]  /*0180*/  IMAD.WIDE R4, R0, 0x4, R4 ;  /* 0x0000000400047825 */ /* 0x001fc600078e0204 */
[----:B------:R-:W-:Y:S02]  /*0190*/  LEA.HI.X R11, R14, UR7, R11, 0x2, P0 ;  /* 0x000000070e0b7c11 */ /* 0x000fe400080f140b */
[----:B--2---:R-:W2:Y:S01]  /*01a0*/  LDG.E R6, desc[UR4][R4.64] ;  /* 0x0000000404067981 */ /* 0x004ea2000c1e1900 */
[----:B------:R-:W-:-:S03]  /*01b0*/  IMAD.WIDE R2, R7, 0x4, R4 ;  /* 0x0000000407027825 */ /* 0x000fc600078e0204 */
[----:B------:R-:W3:Y:S01]  /*01c0*/  LDG.E R15, desc[UR4][R4.64+0x4] ;  /* 0x00000404040f7981 */ /* 0x000ee2000c1e1900 */
[----:B------:R-:W-:-:S03]  /*01d0*/  IMAD.WIDE R8, R7, 0x4, R2 ;  /* 0x0000000407087825 */ /* 0x000fc600078e0202 */
[----:B------:R-:W2:Y:S04]  /*01e0*/  LDG.E R13, desc[UR4][R2.64] ;  /* 0x00000004020d7981 */ /* 0x000ea8000c1e1900 */
[----:B------:R-:W2:Y:S04]  /*01f0*/  LDG.E R12, desc[UR4][R8.64] ;  /* 0x00000004080c7981 */ /* 0x000ea8000c1e1900 */
[----:B------:R-:W3:Y:S04]  /*0200*/  LDG.E R14, desc[UR4][R8.64+0x4] ;  /* 0x00000404080e7981 */ /* 0x000ee8000c1e1900 */
[----:B------:R-:W4:Y:S04]  /*0210*/  LDG.E R10, desc[UR4][R10.64+0x4] ;  /* 0x000004040a0a7981 */ /* 0x000f28000c1e1900 */
[----:B------:R-:W4:Y:S04]  /*0220*/  LDG.E R17, desc[UR4][R4.64+0x8] ;  /* 0x0000080404117981 */ /* 0x000f28000c1e1900 */
[----:B------:R-:W5:Y:S04]  /*0230*/  LDG.E R19, desc[UR4][R8.64+0x8] ;  /* 0x0000080408137981 */ /* 0x000f68000c1e1900 */
[----:B------:R-:W5:Y:S01]  /*0240*/  LDG.E R16, desc[UR4][R2.64+0x4] ;  /* 0x0000040402107981 */ /* 0x000f62000c1e1900 */
[----:B------:R-:W-:-:S02]  /*0250*/  IADD3 R7, PT, PT, R0, 0x1, R7 ;  /* 0x0000000100077810 */ /* 0x000fc40007ffe007 */
[----:B--2---:R-:W-:-:S04]  /*0260*/  IADD3 R6, PT, PT, R12, R13, R6 ;  /* 0x0000000d0c067210 */ /* 0x004fc80007ffe006 */
[----:B---3--:R-:W-:-:S04]  /*0270*/  IADD3 R6, PT, PT, R14, R15, R6 ;  /* 0x0000000f0e067210 */ /* 0x008fc80007ffe006 */
[----:B----4-:R-:W-:-:S05]  /*0280*/  IADD3 R6, PT, PT, R10, R17, R6 ;  /* 0x000000110a067210 */ /* 0x010fca0007ffe006 */
[----:B-----5:R-:W-:Y:S01]  /*0290*/  IMAD.IADD R6, R6, 0x1, R19 ;  /* 0x0000000106067824 */ /* 0x020fe200078e0213 */
[----:B------:R-:W-:-:S04]  /*02a0*/  ISETP.NE.AND P0, PT, R16, 0x1, PT ;  /* 0x000000011000780c */ /* 0x000fc80003f05270 */
[C---:B------:R-:W-:Y:S01]  /*02b0*/  ISETP.NE.AND P2, PT, R6.reuse, 0x3, PT ;  /* 0x000000030600780c */ /* 0x040fe20003f45270 */
[----:B------:R-:W-:Y:S01]  /*02c0*/  VIADD R6, R6, 0xfffffffc ;  /* 0xfffffffc06067836 */ /* 0x000fe20000000000 */
[C---:B------:R-:W-:Y:S02]  /*02d0*/  ISETP.NE.AND P1, PT, R16.reuse, RZ, PT ;  /* 0x000000ff1000720c */ /* 0x040fe40003f25270 */
[----:B------:R-:W-:Y:S02]  /*02e0*/  SEL R5, R16, 0x1, P2 ;  /* 0x0000000110057807 */ /* 0x000fe40001000000 */
[----:B------:R-:W-:Y:S02]  /*02f0*/  ISETP.GE.U32.AND P2, PT, R6, -0x2, PT ;  /* 0xfffffffe0600780c */ /* 0x000fe40003f46070 */
[----:B------:R-:W-:Y:S02]  /*0300*/  SEL R9, R5, R16, !P1 ;  /* 0x0000001005097207 */ /* 0x000fe40004800000 */
[----:B------:R-:W0:Y:S02]  /*0310*/  LDC.64 R4, c[0x0][0x388] ;  /* 0x0000e200ff047b82 */ /* 0x000e240000000a00 */
[----:B------:R-:W-:-:S04]  /*0320*/  @!P0 SEL R9, R9, RZ, P2 ;  /* 0x000000ff09098207 */ /* 0x000fc80001000000 */
[----:B------:R-:W-:-:S13]  /*0330*/  ISETP.NE.AND P0, PT, R9, R16, PT ;  /* 0x000000100900720c */ /* 0x000fda0003f05270 */
[----:B------:R-:W1:Y:S01]  /*0340*/  @P0 LDC.64 R2, c[0x0][0x398] ;  /* 0x0000e600ff020b82 */ /* 0x000e620000000a00 */
[----:B------:R-:W-:Y:S02]  /*0350*/  @P0 IMAD.MOV.U32 R11, RZ, RZ, 0x1 ;  /* 0x00000001ff0b0424 */ /* 0x000fe400078e00ff */
[----:B0-----:R-:W-:-:S03]  /*0360*/  IMAD.WIDE R4, R7, 0x4, R4 ;  /* 0x0000000407047825 */ /* 0x001fc600078e0204 */
[----:B-1----:R-:W-:Y:S04]  /*0370*/  @P0 STG.E desc[UR4][R2.64], R11 ;  /* 0x0000000b02000986 */ /* 0x002fe8000c101904 */
[----:B------:R-:W-:Y:S01]  /*0380*/  STG.E desc[UR4][R4.64], R9 ;  /* 0x0000000904007986 */ /* 0x000fe2000c101904 */
[----:B------:R-:W-:Y:S05]  /*0390*/  EXIT ;  /* 0x000000000000794d */ /* 0x000fea0003800000 */
.L_x_0:
[----:B------:R-:W-:-:S00]  /*03a0*/  BRA `(.L_x_0) ;  /* 0xfffffffc00fc7947 */ /* 0x000fc0000383ffff */
[----:B------:R-:W-:-:S00]  /*03b0*/  NOP ;  /* 0x0000000000007918 */ /* 0x000fc00000000000 */
        /* <DEDUP_REMOVED lines=12> */
.L_x_1:


//--------------------- .nv.shared.reserved.0     --------------------------
	.section	.nv.shared.reserved.0,"aw",@nobits
	.weak		__nv_reservedSMEM_offset_0_alias
	.size		__nv_reservedSMEM_offset_0_alias, 0, 64
	.other		__nv_reservedSMEM_offset_0_alias,@"STO_CUDA_RESERVED_SHARED STV_DEFAULT"
__nv_reservedSMEM_offset_0_alias:
	.zero		0
	.zero		64


//--------------------- .nv.constant0._Z14nextGenerationPiS_iiS_ --------------------------
	.section	.nv.constant0._Z14nextGenerationPiS_iiS_,"a",@progbits
	.sectionflags	@""
	.align	4
.nv.constant0._Z14nextGenerationPiS_iiS_:
	.zero		928


//--------------------- SYMBOLS --------------------------

	.type		.nv.reservedSmem.offset0,@object
	.size		.nv.reservedSmem.offset0,0x4
